//
// Generated by NVIDIA NVVM Compiler
//
// Compiler Build ID: CL-36424714
// Cuda compilation tools, release 13.0, V13.0.88
// Based on NVVM 20.0.0
//

.version 9.0
.target sm_100
.address_size 64

	// .globl	_Z20modifyGlobalVariablei
.global .align 4 .b8 devData[128];

.visible .entry _Z20modifyGlobalVariablei(
	.param .u32 _Z20modifyGlobalVariablei_param_0
)
{
	.reg .pred 	%p<2>;
	.reg .b32 	%r<6>;
	.reg .b32 	%f<4>;
	.reg .b64 	%rd<4>;

	ld.param.u32 	%r2, [_Z20modifyGlobalVariablei_param_0];
	mov.u32 	%r3, %ctaid.x;
	mov.u32 	%r4, %ntid.x;
	mov.u32 	%r5, %tid.x;
	mad.lo.s32 	%r1, %r3, %r4, %r5;
	setp.ge.s32 	%p1, %r1, %r2;
	@%p1 bra 	$L__BB0_2;
	cvt.rn.f32.s32 	%f1, %r1;
	mul.wide.s32 	%rd1, %r1, 4;
	mov.u64 	%rd2, devData;
	add.s64 	%rd3, %rd2, %rd1;
	ld.global.f32 	%f2, [%rd3];
	mul.f32 	%f3, %f2, %f1;
	st.global.f32 	[%rd3], %f3;
$L__BB0_2:
	ret;

}


// ===== COMPILED SASS (sm_100) =====

	.target	sm_100

	.elftype	@"ET_EXEC"


//--------------------- .note.nv.tkinfo           --------------------------
	.section	.note.nv.tkinfo,"",@"SHT_NOTE"
	.sectionflags	@"SHF_NOTE_NV_TKINFO"
	.tkinfo
        /*0018*/ 	.word	0x00000002
        /*0030*/ 	.string	""
        /*0030*/ 	.string	"ptxas"
        /*0030*/ 	.string	"Cuda compilation tools, release 13.0, V13.0.88"
        /*0030*/ 	.string	"Build cuda_13.0.r13.0/compiler.36424714_0"
        /*0030*/ 	.string	"-arch sm_100 -m 64 "



//--------------------- .note.nv.cuinfo           --------------------------
	.section	.note.nv.cuinfo,"",@"SHT_NOTE"
	.sectionflags	@"SHF_NOTE_NV_CUINFO"
        /*0018*/ 	.short	0x0002
        /*001a*/ 	.short	0x0064
        /*001c*/ 	.short	0x0082
	.zero		2


//--------------------- .nv.info                  --------------------------
	.section	.nv.info,"",@"SHT_CUDA_INFO"
	.align	4


	//----- nvinfo : EIATTR_REGCOUNT
	.align		4
        /*0000*/ 	.byte	0x04, 0x2f
        /*0002*/ 	.short	(.L_2 - .L_1)
	.align		4
.L_1:
        /*0004*/ 	.word	index@(_Z20modifyGlobalVariablei)
        /*0008*/ 	.word	0x00000008


	//----- nvinfo : EIATTR_FRAME_SIZE
	.align		4
.L_2:
        /*000c*/ 	.byte	0x04, 0x11
        /*000e*/ 	.short	(.L_4 - .L_3)
	.align		4
.L_3:
        /*0010*/ 	.word	index@(_Z20modifyGlobalVariablei)
        /*0014*/ 	.word	0x00000000


	//----- nvinfo : EIATTR_MIN_STACK_SIZE
	.align		4
.L_4:
        /*0018*/ 	.byte	0x04, 0x12
        /*001a*/ 	.short	(.L_6 - .L_5)
	.align		4
.L_5:
        /*001c*/ 	.word	index@(_Z20modifyGlobalVariablei)
        /*0020*/ 	.word	0x00000000
.L_6:


//--------------------- .nv.compat                --------------------------
	.section	.nv.compat,"",@"SHT_CUDA_COMPAT_INFO"
	.align	4
        /*0000*/ 	.byte	0x02, 0x09, 0x00, 0x00, 0x02, 0x02, 0x01, 0x00, 0x02, 0x05, 0x05, 0x00, 0x03, 0x07, 0x01, 0x01
        /*0010*/ 	.byte	0x02, 0x03, 0x00, 0x00, 0x02, 0x06, 0x01, 0x00, 0x04, 0x0b, 0x08, 0x00, 0x09, 0x00, 0x00, 0x00
        /*0020*/ 	.byte	0x00, 0x00, 0x00, 0x00


//--------------------- .nv.info._Z20modifyGlobalVariablei --------------------------
	.section	.nv.info._Z20modifyGlobalVariablei,"",@"SHT_CUDA_INFO"
	.sectionflags	@""
	.align	4


	//----- nvinfo : EIATTR_CUDA_API_VERSION
	.align		4
        /*0000*/ 	.byte	0x04, 0x37
        /*0002*/ 	.short	(.L_8 - .L_7)
.L_7:
        /*0004*/ 	.word	0x00000082


	//----- nvinfo : EIATTR_KPARAM_INFO
	.align		4
.L_8:
        /*0008*/ 	.byte	0x04, 0x17
        /*000a*/ 	.short	(.L_10 - .L_9)
.L_9:
        /*000c*/ 	.word	0x00000000
        /*0010*/ 	.short	0x0000
        /*0012*/ 	.short	0x0000
        /*0014*/ 	.byte	0x00, 0xf0, 0x11, 0x00


	//----- nvinfo : EIATTR_SPARSE_MMA_MASK
	.align		4
.L_10:
        /*0018*/ 	.byte	0x03, 0x50
        /*001a*/ 	.short	0x0000


	//----- nvinfo : EIATTR_MAXREG_COUNT
	.align		4
        /*001c*/ 	.byte	0x03, 0x1b
        /*001e*/ 	.short	0x00ff


	//----- nvinfo : EIATTR_MERCURY_ISA_VERSION
	.align		4
        /*0020*/ 	.byte	0x03, 0x5f
        /*0022*/ 	.short	0x0101


	//----- nvinfo : EIATTR_VRC_CTA_INIT_COUNT
	.align		4
        /*0024*/ 	.byte	0x02, 0x4a
	.zero		1
	.zero		1


	//----- nvinfo : EIATTR_EXIT_INSTR_OFFSETS
	.align		4
        /*0028*/ 	.byte	0x04, 0x1c
        /*002a*/ 	.short	(.L_12 - .L_11)


	//   ....[0]....
.L_11:
        /*002c*/ 	.word	0x00000070


	//   ....[1]....
        /*0030*/ 	.word	0x000000f0


	//----- nvinfo : EIATTR_CBANK_PARAM_SIZE
	.align		4
.L_12:
        /*0034*/ 	.byte	0x03, 0x19
        /*0036*/ 	.short	0x0004


	//----- nvinfo : EIATTR_PARAM_CBANK
	.align		4
        /*0038*/ 	.byte	0x04, 0x0a
        /*003a*/ 	.short	(.L_14 - .L_13)
	.align		4
.L_13:
        /*003c*/ 	.word	index@(.nv.constant0._Z20modifyGlobalVariablei)
        /*0040*/ 	.short	0x0380
        /*0042*/ 	.short	0x0004


	//----- nvinfo : EIATTR_SW_WAR
	.align		4
.L_14:
        /*0044*/ 	.byte	0x04, 0x36
        /*0046*/ 	.short	(.L_16 - .L_15)
.L_15:
        /*0048*/ 	.word	0x00000008
.L_16:


//--------------------- .nv.callgraph             --------------------------
	.section	.nv.callgraph,"",@"SHT_CUDA_CALLGRAPH"
	.align	4
	.sectionentsize	8
	.align		4
        /*0000*/ 	.word	0x00000000
	.align		4
        /*0004*/ 	.word	0xffffffff
	.align		4
        /*0008*/ 	.word	0x00000000
	.align		4
        /*000c*/ 	.word	0xfffffffe
	.align		4
        /*0010*/ 	.word	0x00000000
	.align		4
        /*0014*/ 	.word	0xfffffffd
	.align		4
        /*0018*/ 	.word	0x00000000
	.align		4
        /*001c*/ 	.word	0xfffffffc


//--------------------- .nv.constant4             --------------------------
	.section	.nv.constant4,"a",@progbits
	.align	8
	.align		8
.nv.constant4:
        /*0000*/ 	.dword	devData


//--------------------- .text._Z20modifyGlobalVariablei --------------------------
	.section	.text._Z20modifyGlobalVariablei,"ax",@progbits
	.align	128
        .global         _Z20modifyGlobalVariablei
        .type           _Z20modifyGlobalVariablei,@function
        .size           _Z20modifyGlobalVariablei,(.L_x_1 - _Z20modifyGlobalVariablei)
        .other          _Z20modifyGlobalVariablei,@"STO_CUDA_ENTRY STV_DEFAULT"
_Z20modifyGlobalVariablei:
.text._Z20modifyGlobalVariablei:
[----:B------:R-:W-:Y:S01]  /*0000*/  LDC R1, c[0x0][0x37c] ;  /* 0x0000df00ff017b82 */ /* 0x000fe20000000800 */
[----:B------:R-:W0:Y:S07]  /*0010*/  S2R R0, SR_TID.X ;  /* 0x0000000000007919 */ /* 0x000e2e0000002100 */
[----:B------:R-:W0:Y:S01]  /*0020*/  S2UR UR4, SR_CTAID.X ;  /* 0x00000000000479c3 */ /* 0x000e220000002500 */
[----:B------:R-:W1:Y:S07]  /*0030*/  LDCU UR5, c[0x0][0x380] ;  /* 0x00007000ff0577ac */ /* 0x000e6e0008000800 */
[----:B------:R-:W0:Y:S02]  /*0040*/  LDC R5, c[0x0][0x360] ;  /* 0x0000d800ff057b82 */ /* 0x000e240000000800 */
[----:B0-----:R-:W-:-:S05]  /*0050*/  IMAD R5, R5, UR4, R0 ;  /* 0x0000000405057c24 */ /* 0x001fca000f8e0200 */
[----:B-1----:R-:W-:-:S13]  /*0060*/  ISETP.GE.AND P0, PT, R5, UR5, PT ;  /* 0x0000000505007c0c */ /* 0x002fda000bf06270 */
[----:B------:R-:W-:Y:S05]  /*0070*/  @P0 EXIT ;  /* 0x000000000000094d */ /* 0x000fea0003800000 */
[----:B------:R-:W0:Y:S01]  /*0080*/  LDC.64 R2, c[0x4][RZ] ;  /* 0x01000000ff027b82 */ /* 0x000e220000000a00 */
[----:B------:R-:W1:Y:S01]  /*0090*/  LDCU.64 UR4, c[0x0][0x358] ;  /* 0x00006b00ff0477ac */ /* 0x000e620008000a00 */
[----:B0-----:R-:W-:-:S05]  /*00a0*/  IMAD.WIDE R2, R5, 0x4, R2 ;  /* 0x0000000405027825 */ /* 0x001fca00078e0202 */
[----:B-1----:R-:W2:Y:S01]  /*00b0*/  LDG.E R0, desc[UR4][R2.64] ;  /* 0x0000000402007981 */ /* 0x002ea2000c1e1900 */
[----:B------:R-:W-:-:S05]  /*00c0*/  I2FP.F32.S32 R5, R5 ;  /* 0x0000000500057245 */ /* 0x000fca0000201400 */
[----:B--2---:R-:W-:-:S05]  /*00d0*/  FMUL R5, R5, R0 ;  /* 0x0000000005057220 */ /* 0x004fca0000400000 */
[----:B------:R-:W-:Y:S01]  /*00e0*/  STG.E desc[UR4][R2.64], R5 ;  /* 0x0000000502007986 */ /* 0x000fe2000c101904 */
[----:B------:R-:W-:Y:S05]  /*00f0*/  EXIT ;  /* 0x000000000000794d */ /* 0x000fea0003800000 */
.L_x_0:
[----:B------:R-:W-:-:S00]  /*0100*/  BRA `(.L_x_0) ;  /* 0xfffffffc00fc7947 */ /* 0x000fc0000383ffff */
[----:B------:R-:W-:-:S00]  /*0110*/  NOP ;  /* 0x0000000000007918 */ /* 0x000fc00000000000 */
        /* <DEDUP_REMOVED lines=14> */
.L_x_1:


//--------------------- .nv.shared.reserved.0     --------------------------
	.section	.nv.shared.reserved.0,"aw",@nobits
	.weak		__nv_reservedSMEM_offset_0_alias
	.size		__nv_reservedSMEM_offset_0_alias, 0, 64
	.other		__nv_reservedSMEM_offset_0_alias,@"STO_CUDA_RESERVED_SHARED STV_DEFAULT"
__nv_reservedSMEM_offset_0_alias:
	.zero		0
	.zero		64


//--------------------- .nv.global                --------------------------
	.section	.nv.global,"aw",@nobits
	.align	4
.nv.global:
	.type		devData,@object
	.size		devData,(.L_0 - devData)
devData:
	.zero		128
.L_0:


//--------------------- .nv.constant0._Z20modifyGlobalVariablei --------------------------
	.section	.nv.constant0._Z20modifyGlobalVariablei,"a",@progbits
	.sectionflags	@""
	.align	4
.nv.constant0._Z20modifyGlobalVariablei:
	.zero		900


//--------------------- SYMBOLS --------------------------

	.type		.nv.reservedSmem.offset0,@object
	.size		.nv.reservedSmem.offset0,0x4
